	.headerflags	@"EF_CUDA_TEXMODE_UNIFIED EF_CUDA_64BIT_ADDRESS EF_CUDA_ACCELERATORS EF_CUDA_SM90 EF_CUDA_VIRTUAL_SM(EF_CUDA_SM90)"
	.elftype	@"ET_EXEC"


//--------------------- .nv.info                  --------------------------
	.section	.nv.info,"",@"SHT_CUDA_INFO"
	.align	4


	//----- nvinfo : EIATTR_REGCOUNT
	.align		4
        /*0000*/ 	.byte	0x04, 0x2f
        /*0002*/ 	.short	(.L_3 - .L_2)
	.align		4
.L_2:
        /*0004*/ 	.word	index@(triton_poi_fused__native_batch_norm_legit_no_training__prelu_kernel_add_24)
        /*0008*/ 	.word	0x00000020


	//----- nvinfo : EIATTR_MIN_STACK_SIZE
	.align		4
.L_3:
        /*000c*/ 	.byte	0x04, 0x12
        /*000e*/ 	.short	(.L_5 - .L_4)
	.align		4
.L_4:
        /*0010*/ 	.word	index@(triton_poi_fused__native_batch_norm_legit_no_training__prelu_kernel_add_24)
        /*0014*/ 	.word	0x00000000


	//----- nvinfo : EIATTR_FRAME_SIZE
	.align		4
.L_5:
        /*0018*/ 	.byte	0x04, 0x11
        /*001a*/ 	.short	(.L_7 - .L_6)
	.align		4
.L_6:
        /*001c*/ 	.word	index@(triton_poi_fused__native_batch_norm_legit_no_training__prelu_kernel_add_24)
        /*0020*/ 	.word	0x00000000


	//----- nvinfo : EIATTR_MIN_STACK_SIZE
	.align		4
.L_7:
        /*0024*/ 	.byte	0x04, 0x12
        /*0026*/ 	.short	(.L_9 - .L_8)
	.align		4
.L_8:
        /*0028*/ 	.word	index@(triton_poi_fused__native_batch_norm_legit_no_training__prelu_kernel_add_24)
        /*002c*/ 	.word	0x00000000
.L_9:


//--------------------- .nv.info.triton_poi_fused__native_batch_norm_legit_no_training__prelu_kernel_add_24 --------------------------
	.section	.nv.info.triton_poi_fused__native_batch_norm_legit_no_training__prelu_kernel_add_24,"",@"SHT_CUDA_INFO"
	.sectionflags	@""
	.align	4


	//----- nvinfo : EIATTR_CUDA_API_VERSION
	.align		4
        /*0000*/ 	.byte	0x04, 0x37
        /*0002*/ 	.short	(.L_11 - .L_10)
.L_10:
        /*0004*/ 	.word	0x0000007c


	//----- nvinfo : EIATTR_KPARAM_INFO
	.align		4
.L_11:
        /*0008*/ 	.byte	0x04, 0x17
        /*000a*/ 	.short	(.L_13 - .L_12)
.L_12:
        /*000c*/ 	.word	0x00000000
        /*0010*/ 	.short	0x0013
        /*0012*/ 	.short	0x0098
        /*0014*/ 	.byte	0x00, 0xf0, 0x11, 0x00


	//----- nvinfo : EIATTR_KPARAM_INFO
	.align		4
.L_13:
        /*0018*/ 	.byte	0x04, 0x17
        /*001a*/ 	.short	(.L_15 - .L_14)
.L_14:
        /*001c*/ 	.word	0x00000000
        /*0020*/ 	.short	0x0012
        /*0022*/ 	.short	0x0090
        /*0024*/ 	.byte	0x00, 0xf4, 0x21, 0x00


	//----- nvinfo : EIATTR_KPARAM_INFO
	.align		4
.L_15:
        /*0028*/ 	.byte	0x04, 0x17
        /*002a*/ 	.short	(.L_17 - .L_16)
.L_16:
        /*002c*/ 	.word	0x00000000
        /*0030*/ 	.short	0x0011
        /*0032*/ 	.short	0x0088
        /*0034*/ 	.byte	0x00, 0xf4, 0x21, 0x00


	//----- nvinfo : EIATTR_KPARAM_INFO
	.align		4
.L_17:
        /*0038*/ 	.byte	0x04, 0x17
        /*003a*/ 	.short	(.L_19 - .L_18)
.L_18:
        /*003c*/ 	.word	0x00000000
        /*0040*/ 	.short	0x0010
        /*0042*/ 	.short	0x0080
        /*0044*/ 	.byte	0x00, 0xf4, 0x21, 0x00


	//----- nvinfo : EIATTR_KPARAM_INFO
	.align		4
.L_19:
        /*0048*/ 	.byte	0x04, 0x17
        /*004a*/ 	.short	(.L_21 - .L_20)
.L_20:
        /*004c*/ 	.word	0x00000000
        /*0050*/ 	.short	0x000f
        /*0052*/ 	.short	0x0078
        /*0054*/ 	.byte	0x00, 0xf4, 0x21, 0x00


	//----- nvinfo : EIATTR_KPARAM_INFO
	.align		4
.L_21:
        /*0058*/ 	.byte	0x04, 0x17
        /*005a*/ 	.short	(.L_23 - .L_22)
.L_22:
        /*005c*/ 	.word	0x00000000
        /*0060*/ 	.short	0x000e
        /*0062*/ 	.short	0x0070
        /*0064*/ 	.byte	0x00, 0xf4, 0x21, 0x00


	//----- nvinfo : EIATTR_KPARAM_INFO
	.align		4
.L_23:
        /*0068*/ 	.byte	0x04, 0x17
        /*006a*/ 	.short	(.L_25 - .L_24)
.L_24:
        /*006c*/ 	.word	0x00000000
        /*0070*/ 	.short	0x000d
        /*0072*/ 	.short	0x0068
        /*0074*/ 	.byte	0x00, 0xf4, 0x21, 0x00


	//----- nvinfo : EIATTR_KPARAM_INFO
	.align		4
.L_25:
        /*0078*/ 	.byte	0x04, 0x17
        /*007a*/ 	.short	(.L_27 - .L_26)
.L_26:
        /*007c*/ 	.word	0x00000000
        /*0080*/ 	.short	0x000c
        /*0082*/ 	.short	0x0060
        /*0084*/ 	.byte	0x00, 0xf4, 0x21, 0x00


	//----- nvinfo : EIATTR_KPARAM_INFO
	.align		4
.L_27:
        /*0088*/ 	.byte	0x04, 0x17
        /*008a*/ 	.short	(.L_29 - .L_28)
.L_28:
        /*008c*/ 	.word	0x00000000
        /*0090*/ 	.short	0x000b
        /*0092*/ 	.short	0x0058
        /*0094*/ 	.byte	0x00, 0xf4, 0x21, 0x00


	//----- nvinfo : EIATTR_KPARAM_INFO
	.align		4
.L_29:
        /*0098*/ 	.byte	0x04, 0x17
        /*009a*/ 	.short	(.L_31 - .L_30)
.L_30:
        /*009c*/ 	.word	0x00000000
        /*00a0*/ 	.short	0x000a
        /*00a2*/ 	.short	0x0050
        /*00a4*/ 	.byte	0x00, 0xf4, 0x21, 0x00


	//----- nvinfo : EIATTR_KPARAM_INFO
	.align		4
.L_31:
        /*00a8*/ 	.byte	0x04, 0x17
        /*00aa*/ 	.short	(.L_33 - .L_32)
.L_32:
        /*00ac*/ 	.word	0x00000000
        /*00b0*/ 	.short	0x0009
        /*00b2*/ 	.short	0x0048
        /*00b4*/ 	.byte	0x00, 0xf4, 0x21, 0x00


	//----- nvinfo : EIATTR_KPARAM_INFO
	.align		4
.L_33:
        /*00b8*/ 	.byte	0x04, 0x17
        /*00ba*/ 	.short	(.L_35 - .L_34)
.L_34:
        /*00bc*/ 	.word	0x00000000
        /*00c0*/ 	.short	0x0008
        /*00c2*/ 	.short	0x0040
        /*00c4*/ 	.byte	0x00, 0xf4, 0x21, 0x00


	//----- nvinfo : EIATTR_KPARAM_INFO
	.align		4
.L_35:
        /*00c8*/ 	.byte	0x04, 0x17
        /*00ca*/ 	.short	(.L_37 - .L_36)
.L_36:
        /*00cc*/ 	.word	0x00000000
        /*00d0*/ 	.short	0x0007
        /*00d2*/ 	.short	0x0038
        /*00d4*/ 	.byte	0x00, 0xf4, 0x21, 0x00


	//----- nvinfo : EIATTR_KPARAM_INFO
	.align		4
.L_37:
        /*00d8*/ 	.byte	0x04, 0x17
        /*00da*/ 	.short	(.L_39 - .L_38)
.L_38:
        /*00dc*/ 	.word	0x00000000
        /*00e0*/ 	.short	0x0006
        /*00e2*/ 	.short	0x0030
        /*00e4*/ 	.byte	0x00, 0xf4, 0x21, 0x00


	//----- nvinfo : EIATTR_KPARAM_INFO
	.align		4
.L_39:
        /*00e8*/ 	.byte	0x04, 0x17
        /*00ea*/ 	.short	(.L_41 - .L_40)
.L_40:
        /*00ec*/ 	.word	0x00000000
        /*00f0*/ 	.short	0x0005
        /*00f2*/ 	.short	0x0028
        /*00f4*/ 	.byte	0x00, 0xf4, 0x21, 0x00


	//----- nvinfo : EIATTR_KPARAM_INFO
	.align		4
.L_41:
        /*00f8*/ 	.byte	0x04, 0x17
        /*00fa*/ 	.short	(.L_43 - .L_42)
.L_42:
        /*00fc*/ 	.word	0x00000000
        /*0100*/ 	.short	0x0004
        /*0102*/ 	.short	0x0020
        /*0104*/ 	.byte	0x00, 0xf4, 0x21, 0x00


	//----- nvinfo : EIATTR_KPARAM_INFO
	.align		4
.L_43:
        /*0108*/ 	.byte	0x04, 0x17
        /*010a*/ 	.short	(.L_45 - .L_44)
.L_44:
        /*010c*/ 	.word	0x00000000
        /*0110*/ 	.short	0x0003
        /*0112*/ 	.short	0x0018
        /*0114*/ 	.byte	0x00, 0xf4, 0x21, 0x00


	//----- nvinfo : EIATTR_KPARAM_INFO
	.align		4
.L_45:
        /*0118*/ 	.byte	0x04, 0x17
        /*011a*/ 	.short	(.L_47 - .L_46)
.L_46:
        /*011c*/ 	.word	0x00000000
        /*0120*/ 	.short	0x0002
        /*0122*/ 	.short	0x0010
        /*0124*/ 	.byte	0x00, 0xf4, 0x21, 0x00


	//----- nvinfo : EIATTR_KPARAM_INFO
	.align		4
.L_47:
        /*0128*/ 	.byte	0x04, 0x17
        /*012a*/ 	.short	(.L_49 - .L_48)
.L_48:
        /*012c*/ 	.word	0x00000000
        /*0130*/ 	.short	0x0001
        /*0132*/ 	.short	0x0008
        /*0134*/ 	.byte	0x00, 0xf4, 0x21, 0x00


	//----- nvinfo : EIATTR_KPARAM_INFO
	.align		4
.L_49:
        /*0138*/ 	.byte	0x04, 0x17
        /*013a*/ 	.short	(.L_51 - .L_50)
.L_50:
        /*013c*/ 	.word	0x00000000
        /*0140*/ 	.short	0x0000
        /*0142*/ 	.short	0x0000
        /*0144*/ 	.byte	0x00, 0xf4, 0x21, 0x00


	//----- nvinfo : EIATTR_SPARSE_MMA_MASK
	.align		4
.L_51:
        /*0148*/ 	.byte	0x03, 0x50
        /*014a*/ 	.short	0x0000


	//----- nvinfo : EIATTR_MAXREG_COUNT
	.align		4
        /*014c*/ 	.byte	0x03, 0x1b
        /*014e*/ 	.short	0x00ff


	//----- nvinfo : EIATTR_EXIT_INSTR_OFFSETS
	.align		4
        /*0150*/ 	.byte	0x04, 0x1c
        /*0152*/ 	.short	(.L_53 - .L_52)


	//   ....[0]....
.L_52:
        /*0154*/ 	.word	0x000006e0


	//----- nvinfo : EIATTR_REQNTID
	.align		4
.L_53:
        /*0158*/ 	.byte	0x04, 0x10
        /*015a*/ 	.short	(.L_55 - .L_54)
.L_54:
        /*015c*/ 	.word	0x00000080
        /*0160*/ 	.word	0x00000001
        /*0164*/ 	.word	0x00000001


	//----- nvinfo : EIATTR_CBANK_PARAM_SIZE
	.align		4
.L_55:
        /*0168*/ 	.byte	0x03, 0x19
        /*016a*/ 	.short	0x009c


	//----- nvinfo : EIATTR_PARAM_CBANK
	.align		4
        /*016c*/ 	.byte	0x04, 0x0a
        /*016e*/ 	.short	(.L_57 - .L_56)
	.align		4
.L_56:
        /*0170*/ 	.word	index@(.nv.constant0.triton_poi_fused__native_batch_norm_legit_no_training__prelu_kernel_add_24)
        /*0174*/ 	.short	0x0210
        /*0176*/ 	.short	0x009c


	//----- nvinfo : EIATTR_SW_WAR
	.align		4
.L_57:
        /*0178*/ 	.byte	0x04, 0x36
        /*017a*/ 	.short	(.L_59 - .L_58)
.L_58:
        /*017c*/ 	.word	0x00000008
.L_59:


//--------------------- .nv.callgraph             --------------------------
	.section	.nv.callgraph,"",@"SHT_CUDA_CALLGRAPH"
	.align	4
	.sectionentsize	8
	.align		4
        /*0000*/ 	.word	0x00000000
	.align		4
        /*0004*/ 	.word	0xffffffff
	.align		4
        /*0008*/ 	.word	0x00000000
	.align		4
        /*000c*/ 	.word	0xfffffffe
	.align		4
        /*0010*/ 	.word	0x00000000
	.align		4
        /*0014*/ 	.word	0xfffffffd
	.align		4
        /*0018*/ 	.word	0x00000000
	.align		4
        /*001c*/ 	.word	0xfffffffc


//--------------------- .nv.constant4             --------------------------
	.section	.nv.constant4,"a",@progbits
	.align	8
	.align		8
.nv.constant4:
        /*0000*/ 	.dword	_$_str
	.align		8
        /*0008*/ 	.dword	_$_str_$_2


//--------------------- .text.triton_poi_fused__native_batch_norm_legit_no_training__prelu_kernel_add_24 --------------------------
	.section	.text.triton_poi_fused__native_batch_norm_legit_no_training__prelu_kernel_add_24,"ax",@progbits
	.align	128
        .global         triton_poi_fused__native_batch_norm_legit_no_training__prelu_kernel_add_24
        .type           triton_poi_fused__native_batch_norm_legit_no_training__prelu_kernel_add_24,@function
        .size           triton_poi_fused__native_batch_norm_legit_no_training__prelu_kernel_add_24,(.L_x_1 - triton_poi_fused__native_batch_norm_legit_no_training__prelu_kernel_add_24)
        .other          triton_poi_fused__native_batch_norm_legit_no_training__prelu_kernel_add_24,@"STO_CUDA_ENTRY STV_DEFAULT"
triton_poi_fused__native_batch_norm_legit_no_training__prelu_kernel_add_24:
.text.triton_poi_fused__native_batch_norm_legit_no_training__prelu_kernel_add_24:
[----:B------:R-:W-:Y:S01]  /*0000*/  LDC R1, c[0x0][0x28] ;  /* 0x00000a00ff017b82 */ /* 0x000fe20000000800 */
[----:B------:R-:W1:Y:S07]  /*0010*/  S2R R2, SR_TID.X ;  /* 0x0000000000027919 */ /* 0x000e6e0000002100 */
[----:B------:R-:W2:Y:S01]  /*0020*/  LDC.64 R8, c[0x0][0x220] ;  /* 0x00008800ff087b82 */ /* 0x000ea20000000a00 */
[----:B------:R-:W-:Y:S01]  /*0030*/  ULDC.64 UR4, c[0x0][0x208] ;  /* 0x0000820000047ab9 */ /* 0x000fe20000000a00 */
[----:B------:R-:W3:Y:S06]  /*0040*/  S2R R3, SR_CTAID.X ;  /* 0x0000000000037919 */ /* 0x000eec0000002500 */
[----:B------:R-:W4:Y:S08]  /*0050*/  LDC.64 R4, c[0x0][0x248] ;  /* 0x00009200ff047b82 */ /* 0x000f300000000a00 */
[----:B------:R-:W5:Y:S08]  /*0060*/  LDC.64 R6, c[0x0][0x218] ;  /* 0x00008600ff067b82 */ /* 0x000f700000000a00 */
[----:B------:R-:W5:Y:S01]  /*0070*/  LDC.64 R16, c[0x0][0x210] ;  /* 0x00008400ff107b82 */ /* 0x000f620000000a00 */
[----:B-1----:R-:W-:-:S07]  /*0080*/  LOP3.LUT R2, R2, 0x7f, RZ, 0xc0, !PT ;  /* 0x0000007f02027812 */ /* 0x002fce00078ec0ff */
[----:B------:R-:W1:Y:S01]  /*0090*/  LDC.64 R14, c[0x0][0x240] ;  /* 0x00009000ff0e7b82 */ /* 0x000e620000000a00 */
[----:B---3--:R-:W-:Y:S02]  /*00a0*/  SHF.R.S32.HI R0, RZ, 0x18, R3 ;  /* 0x00000018ff007819 */ /* 0x008fe40000011403 */
[----:B------:R-:W-:Y:S02]  /*00b0*/  LEA R2, R3, R2, 0x7 ;  /* 0x0000000203027211 */ /* 0x000fe400078e38ff */
[----:B------:R-:W-:-:S03]  /*00c0*/  SGXT R3, R0, 0x1 ;  /* 0x000000010003781a */ /* 0x000fc60000000200 */
[----:B------:R-:W3:Y:S01]  /*00d0*/  LDC.64 R22, c[0x0][0x238] ;  /* 0x00008e00ff167b82 */ /* 0x000ee20000000a00 */
[----:B------:R-:W-:-:S04]  /*00e0*/  LEA.HI R3, R3, R2, RZ, 0x6 ;  /* 0x0000000203037211 */ /* 0x000fc800078f30ff */
[----:B------:R-:W-:-:S03]  /*00f0*/  SHF.R.S32.HI R3, RZ, 0x6, R3 ;  /* 0x00000006ff037819 */ /* 0x000fc60000011403 */
[----:B------:R-:W3:Y:S01]  /*0100*/  LDC.64 R18, c[0x0][0x250] ;  /* 0x00009400ff127b82 */ /* 0x000ee20000000a00 */
[----:B------:R-:W-:-:S04]  /*0110*/  LEA.HI R0, R3, R3, RZ, 0x5 ;  /* 0x0000000303007211 */ /* 0x000fc800078f28ff */
[----:B------:R-:W-:-:S03]  /*0120*/  LOP3.LUT R0, R0, 0xffffffe0, RZ, 0xc0, !PT ;  /* 0xffffffe000007812 */ /* 0x000fc600078ec0ff */
[----:B------:R-:W3:Y:S01]  /*0130*/  LDC.64 R20, c[0x0][0x230] ;  /* 0x00008c00ff147b82 */ /* 0x000ee20000000a00 */
[----:B------:R-:W-:-:S05]  /*0140*/  IADD3 R27, R3, -R0, RZ ;  /* 0x80000000031b7210 */ /* 0x000fca0007ffe0ff */
[C---:B--2---:R-:W-:Y:S02]  /*0150*/  IMAD.WIDE R8, R27.reuse, 0x4, R8 ;  /* 0x000000041b087825 */ /* 0x044fe400078e0208 */
[----:B------:R-:W2:Y:S02]  /*0160*/  LDC.64 R28, c[0x0][0x228] ;  /* 0x00008a00ff1c7b82 */ /* 0x000ea40000000a00 */
[C---:B----4-:R-:W-:Y:S01]  /*0170*/  IMAD.WIDE R4, R27.reuse, 0x4, R4 ;  /* 0x000000041b047825 */ /* 0x050fe200078e0204 */
[----:B------:R4:W2:Y:S05]  /*0180*/  LDG.E.EL R3, desc[UR4][R8.64] ;  /* 0x0000000408037981 */ /* 0x0008aa000c2e1900 */
[----:B------:R-:W2:Y:S01]  /*0190*/  LDC.64 R10, c[0x0][0x280] ;  /* 0x0000a000ff0a7b82 */ /* 0x000ea20000000a00 */
[----:B------:R-:W2:Y:S01]  /*01a0*/  LDG.E.EL R5, desc[UR4][R4.64] ;  /* 0x0000000404057981 */ /* 0x000ea2000c2e1900 */
[----:B-----5:R-:W-:-:S04]  /*01b0*/  IMAD.WIDE R6, R27, 0x4, R6 ;  /* 0x000000041b067825 */ /* 0x020fc800078e0206 */
[----:B0-----:R-:W-:Y:S02]  /*01c0*/  IMAD.WIDE R16, R2, 0x4, R16 ;  /* 0x0000000402107825 */ /* 0x001fe400078e0210 */
[----:B----4-:R-:W0:Y:S01]  /*01d0*/  LDC.64 R8, c[0x0][0x268] ;  /* 0x00009a00ff087b82 */ /* 0x010e220000000a00 */
[----:B------:R-:W4:Y:S01]  /*01e0*/  LDG.E.EL R7, desc[UR4][R6.64] ;  /* 0x0000000406077981 */ /* 0x000f22000c2e1900 */
[----:B-1----:R-:W-:-:S03]  /*01f0*/  IMAD.WIDE R14, R27, 0x4, R14 ;  /* 0x000000041b0e7825 */ /* 0x002fc600078e020e */
[----:B------:R1:W4:Y:S01]  /*0200*/  LDG.E R24, desc[UR4][R16.64] ;  /* 0x0000000410187981 */ /* 0x000322000c1e1900 */
[----:B---3--:R-:W-:Y:S02]  /*0210*/  IMAD.WIDE R22, R2, 0x4, R22 ;  /* 0x0000000402167825 */ /* 0x008fe400078e0216 */
[----:B------:R-:W3:Y:S02]  /*0220*/  LDC.64 R12, c[0x0][0x258] ;  /* 0x00009600ff0c7b82 */ /* 0x000ee40000000a00 */
[C---:B------:R-:W-:Y:S01]  /*0230*/  IMAD.WIDE R18, R27.reuse, 0x4, R18 ;  /* 0x000000041b127825 */ /* 0x040fe200078e0212 */
[----:B------:R5:W4:Y:S04]  /*0240*/  LDG.E.EL R6, desc[UR4][R14.64] ;  /* 0x000000040e067981 */ /* 0x000b28000c2e1900 */
[----:B------:R-:W4:Y:S01]  /*0250*/  LDG.E R25, desc[UR4][R22.64] ;  /* 0x0000000416197981 */ /* 0x000f22000c1e1900 */
[----:B-1----:R-:W1:Y:S03]  /*0260*/  LDC.64 R16, c[0x0][0x278] ;  /* 0x00009e00ff107b82 */ /* 0x002e660000000a00 */
[----:B------:R2:W4:Y:S05]  /*0270*/  LDG.E.EL R0, desc[UR4][R18.64] ;  /* 0x0000000412007981 */ /* 0x00052a000c2e1900 */
[----:B-----5:R-:W5:Y:S01]  /*0280*/  LDC.64 R14, c[0x0][0x260] ;  /* 0x00009800ff0e7b82 */ /* 0x020f620000000a00 */
[----:B------:R-:W-:-:S04]  /*0290*/  IMAD.WIDE R20, R27, 0x4, R20 ;  /* 0x000000041b147825 */ /* 0x000fc800078e0214 */
[C---:B--2---:R-:W-:Y:S02]  /*02a0*/  IMAD.WIDE R28, R27.reuse, 0x4, R28 ;  /* 0x000000041b1c7825 */ /* 0x044fe400078e021c */
[----:B------:R-:W2:Y:S01]  /*02b0*/  LDG.E.EL R21, desc[UR4][R20.64] ;  /* 0x0000000414157981 */ /* 0x000ea2000c2e1900 */
[----:B------:R-:W5:Y:S01]  /*02c0*/  LDC.64 R18, c[0x0][0x270] ;  /* 0x00009c00ff127b82 */ /* 0x000f620000000a00 */
[C---:B0-----:R-:W-:Y:S02]  /*02d0*/  IMAD.WIDE R8, R2.reuse, 0x4, R8 ;  /* 0x0000000402087825 */ /* 0x041fe400078e0208 */
[----:B------:R-:W2:Y:S02]  /*02e0*/  LDG.E.EL R4, desc[UR4][R28.64] ;  /* 0x000000041c047981 */ /* 0x000ea4000c2e1900 */
[----:B------:R-:W-:Y:S02]  /*02f0*/  IMAD.WIDE R10, R2, 0x4, R10 ;  /* 0x00000004020a7825 */ /* 0x000fe400078e020a */
[----:B------:R-:W2:Y:S01]  /*0300*/  LDG.E R8, desc[UR4][R8.64] ;  /* 0x0000000408087981 */ /* 0x000ea2000c1e1900 */
[----:B------:R-:W0:Y:S01]  /*0310*/  LDC.64 R22, c[0x0][0x288] ;  /* 0x0000a200ff167b82 */ /* 0x000e220000000a00 */
[----:B---3--:R-:W-:-:S02]  /*0320*/  IMAD.WIDE R12, R27, 0x4, R12 ;  /* 0x000000041b0c7825 */ /* 0x008fc400078e020c */
[----:B------:R-:W3:Y:S02]  /*0330*/  LDG.E R10, desc[UR4][R10.64] ;  /* 0x000000040a0a7981 */ /* 0x000ee4000c1e1900 */
[C---:B-1----:R-:W-:Y:S02]  /*0340*/  IMAD.WIDE R16, R27.reuse, 0x4, R16 ;  /* 0x000000041b107825 */ /* 0x042fe400078e0210 */
[----:B------:R-:W3:Y:S02]  /*0350*/  LDG.E.EL R13, desc[UR4][R12.64] ;  /* 0x000000040c0d7981 */ /* 0x000ee4000c2e1900 */
[C---:B-----5:R-:W-:Y:S02]  /*0360*/  IMAD.WIDE R14, R27.reuse, 0x4, R14 ;  /* 0x000000041b0e7825 */ /* 0x060fe400078e020e */
[----:B------:R-:W5:Y:S04]  /*0370*/  LDG.E.EL R16, desc[UR4][R16.64] ;  /* 0x0000000410107981 */ /* 0x000f68000c2e1900 */
[----:B------:R-:W5:Y:S01]  /*0380*/  LDG.E.EL R14, desc[UR4][R14.64] ;  /* 0x000000040e0e7981 */ /* 0x000f62000c2e1900 */
[----:B------:R-:W-:-:S06]  /*0390*/  IMAD.WIDE R18, R27, 0x4, R18 ;  /* 0x000000041b127825 */ /* 0x000fcc00078e0212 */
[----:B------:R1:W5:Y:S01]  /*03a0*/  LDG.E.EL R19, desc[UR4][R18.64] ;  /* 0x0000000412137981 */ /* 0x000362000c2e1900 */
[----:B0-----:R-:W-:-:S06]  /*03b0*/  IMAD.WIDE R22, R27, 0x4, R22 ;  /* 0x000000041b167825 */ /* 0x001fcc00078e0216 */
[----:B------:R-:W5:Y:S01]  /*03c0*/  LDG.E.EL R23, desc[UR4][R22.64] ;  /* 0x0000000416177981 */ /* 0x000f62000c2e1900 */
[----:B-1----:R-:W-:Y:S01]  /*03d0*/  HFMA2.MMA R18, -RZ, RZ, 1.625, 0 ;  /* 0x3e800000ff127435 */ /* 0x002fe200000001ff */
[----:B------:R-:W-:-:S04]  /*03e0*/  FADD R3, R3, 9.9999997473787516356e-06 ;  /* 0x3727c5ac03037421 */ /* 0x000fc80000000000 */
[----:B------:R-:W0:Y:S01]  /*03f0*/  MUFU.SQRT R9, R3 ;  /* 0x0000000300097308 */ /* 0x000e220000002000 */
[----:B------:R-:W-:-:S07]  /*0400*/  FADD R5, R5, 9.9999997473787516356e-06 ;  /* 0x3727c5ac05057421 */ /* 0x000fce0000000000 */
[----:B------:R-:W1:Y:S01]  /*0410*/  MUFU.SQRT R11, R5 ;  /* 0x00000005000b7308 */ /* 0x000e620000002000 */
[C---:B0-----:R-:W-:Y:S02]  /*0420*/  FSETP.GT.AND P0, PT, R9.reuse, 8.50705917302346158658e+37, PT ;  /* 0x7e8000000900780b */ /* 0x041fe40003f04000 */
[----:B------:R-:W-:Y:S02]  /*0430*/  FSETP.GEU.AND P2, PT, R9, 1.175494350822287508e-38, PT ;  /* 0x008000000900780b */ /* 0x000fe40003f4e000 */
[C---:B-1----:R-:W-:Y:S02]  /*0440*/  FSETP.GT.AND P1, PT, R11.reuse, 8.50705917302346158658e+37, PT ;  /* 0x7e8000000b00780b */ /* 0x042fe40003f24000 */
[----:B------:R-:W-:-:S07]  /*0450*/  FSETP.GEU.AND P3, PT, R11, 1.175494350822287508e-38, PT ;  /* 0x008000000b00780b */ /* 0x000fce0003f6e000 */
[----:B------:R-:W-:-:S04]  /*0460*/  @P0 FMUL R9, R9, 0.25 ;  /* 0x3e80000009090820 */ /* 0x000fc80000400000 */
[----:B------:R-:W-:Y:S01]  /*0470*/  @!P2 FMUL R9, R9, 16777216 ;  /* 0x4b8000000909a820 */ /* 0x000fe20000400000 */
[----:B------:R-:W-:-:S05]  /*0480*/  @P1 FMUL R11, R11, 0.25 ;  /* 0x3e8000000b0b1820 */ /* 0x000fca0000400000 */
[----:B------:R-:W0:Y:S01]  /*0490*/  MUFU.RCP R9, R9 ;  /* 0x0000000900097308 */ /* 0x000e220000001000 */
[----:B------:R-:W-:Y:S01]  /*04a0*/  @!P3 FMUL R11, R11, 16777216 ;  /* 0x4b8000000b0bb820 */ /* 0x000fe20000400000 */
[----:B------:R-:W-:-:S06]  /*04b0*/  FSEL R12, R18, 1, P0 ;  /* 0x3f800000120c7808 */ /* 0x000fcc0000000000 */
[----:B------:R-:W1:Y:S01]  /*04c0*/  MUFU.RCP R11, R11 ;  /* 0x0000000b000b7308 */ /* 0x000e620000001000 */
[----:B------:R-:W-:Y:S01]  /*04d0*/  @!P2 FMUL R12, R12, 16777216 ;  /* 0x4b8000000c0ca820 */ /* 0x000fe20000400000 */
[----:B------:R-:W-:Y:S01]  /*04e0*/  FSEL R18, R18, 1, P1 ;  /* 0x3f80000012127808 */ /* 0x000fe20000800000 */
[----:B----4-:R-:W-:Y:S02]  /*04f0*/  FADD R7, R24, -R7 ;  /* 0x8000000718077221 */ /* 0x010fe40000000000 */
[----:B0-----:R-:W-:Y:S02]  /*0500*/  FMUL R12, R9, R12 ;  /* 0x0000000c090c7220 */ /* 0x001fe40000400000 */
[----:B------:R-:W-:Y:S02]  /*0510*/  @!P3 FMUL R18, R18, 16777216 ;  /* 0x4b8000001212b820 */ /* 0x000fe40000400000 */
[----:B------:R-:W-:Y:S01]  /*0520*/  FMUL R3, R12, R7 ;  /* 0x000000070c037220 */ /* 0x000fe20000400000 */
[----:B------:R-:W-:-:S02]  /*0530*/  FADD R25, R25, -R6 ;  /* 0x8000000619197221 */ /* 0x000fc40000000000 */
[----:B------:R-:W0:Y:S01]  /*0540*/  LDC.64 R6, c[0x0][0x298] ;  /* 0x0000a600ff067b82 */ /* 0x000e220000000a00 */
[----:B--2---:R-:W-:Y:S01]  /*0550*/  FFMA R3, R4, R3, R21 ;  /* 0x0000000304037223 */ /* 0x004fe20000000015 */
[----:B-1----:R-:W-:Y:S01]  /*0560*/  FMUL R18, R11, R18 ;  /* 0x000000120b127220 */ /* 0x002fe20000400000 */
[----:B------:R-:W-:-:S05]  /*0570*/  FSETP.GT.AND P3, PT, R8, RZ, PT ;  /* 0x000000ff0800720b */ /* 0x000fca0003f64000 */
[----:B------:R-:W1:Y:S01]  /*0580*/  LDC.64 R20, c[0x0][0x290] ;  /* 0x0000a400ff147b82 */ /* 0x000e620000000a00 */
[----:B------:R-:W-:Y:S01]  /*0590*/  FMUL R18, R18, R25 ;  /* 0x0000001912127220 */ /* 0x000fe20000400000 */
[----:B---3--:R-:W-:-:S06]  /*05a0*/  FSETP.GT.AND P2, PT, R10, RZ, PT ;  /* 0x000000ff0a00720b */ /* 0x008fcc0003f44000 */
[----:B------:R-:W2:Y:S01]  /*05b0*/  LDC.64 R4, c[0x0][0x2a0] ;  /* 0x0000a800ff047b82 */ /* 0x000ea20000000a00 */
[----:B------:R-:W-:Y:S01]  /*05c0*/  FFMA R13, R0, R18, R13 ;  /* 0x00000012000d7223 */ /* 0x000fe2000000000d */
[----:B-----5:R-:W-:Y:S01]  /*05d0*/  FMUL R14, R14, R3 ;  /* 0x000000030e0e7220 */ /* 0x020fe20000400000 */
[----:B------:R-:W-:Y:S02]  /*05e0*/  FSETP.GT.AND P1, PT, R3, RZ, PT ;  /* 0x000000ff0300720b */ /* 0x000fe40003f24000 */
[----:B------:R-:W-:Y:S01]  /*05f0*/  FMUL R16, R16, R13 ;  /* 0x0000000d10107220 */ /* 0x000fe20000400000 */
[----:B------:R-:W-:Y:S01]  /*0600*/  FSETP.GT.AND P0, PT, R13, RZ, PT ;  /* 0x000000ff0d00720b */ /* 0x000fe20003f04000 */
[----:B------:R-:W-:Y:S01]  /*0610*/  @!P3 FMUL R8, R8, R19 ;  /* 0x000000130808b220 */ /* 0x000fe20000400000 */
[----:B------:R-:W-:Y:S01]  /*0620*/  FSEL R9, R3, R14, P1 ;  /* 0x0000000e03097208 */ /* 0x000fe20000800000 */
[----:B------:R-:W-:Y:S01]  /*0630*/  @!P2 FMUL R10, R10, R23 ;  /* 0x000000170a0aa220 */ /* 0x000fe20000400000 */
[----:B------:R-:W-:-:S03]  /*0640*/  FSEL R11, R13, R16, P0 ;  /* 0x000000100d0b7208 */ /* 0x000fc60000000000 */
[----:B------:R-:W-:Y:S02]  /*0650*/  FADD R8, R9, R8 ;  /* 0x0000000809087221 */ /* 0x000fe40000000000 */
[----:B------:R-:W-:Y:S01]  /*0660*/  FADD R11, R11, R10 ;  /* 0x0000000a0b0b7221 */ /* 0x000fe20000000000 */
[----:B-1----:R-:W-:-:S04]  /*0670*/  IMAD.WIDE R20, R2, 0x4, R20 ;  /* 0x0000000402147825 */ /* 0x002fc800078e0214 */
[----:B------:R-:W-:Y:S01]  /*0680*/  FADD R11, R11, R8 ;  /* 0x000000080b0b7221 */ /* 0x000fe20000000000 */
[C---:B0-----:R-:W-:Y:S01]  /*0690*/  IMAD.WIDE R6, R2.reuse, 0x4, R6 ;  /* 0x0000000402067825 */ /* 0x041fe200078e0206 */
[----:B------:R-:W-:Y:S03]  /*06a0*/  STG.E desc[UR4][R20.64], R3 ;  /* 0x0000000314007986 */ /* 0x000fe6000c101904 */
[----:B--2---:R-:W-:Y:S01]  /*06b0*/  IMAD.WIDE R4, R2, 0x4, R4 ;  /* 0x0000000402047825 */ /* 0x004fe200078e0204 */
[----:B------:R-:W-:Y:S04]  /*06c0*/  STG.E desc[UR4][R6.64], R13 ;  /* 0x0000000d06007986 */ /* 0x000fe8000c101904 */
[----:B------:R-:W-:Y:S01]  /*06d0*/  STG.E desc[UR4][R4.64], R11 ;  /* 0x0000000b04007986 */ /* 0x000fe2000c101904 */
[----:B------:R-:W-:Y:S05]  /*06e0*/  EXIT ;  /* 0x000000000000794d */ /* 0x000fea0003800000 */
.L_x_0:
[----:B------:R-:W-:-:S00]  /*06f0*/  BRA `(.L_x_0) ;  /* 0xfffffffc00fc7947 */ /* 0x000fc0000383ffff */
[----:B------:R-:W-:-:S00]  /*0700*/  NOP ;  /* 0x0000000000007918 */ /* 0x000fc00000000000 */
[----:B------:R-:W-:-:S00]  /*0710*/  NOP ;  /* 0x0000000000007918 */ /* 0x000fc00000000000 */
[----:B------:R-:W-:-:S00]  /*0720*/  NOP ;  /* 0x0000000000007918 */ /* 0x000fc00000000000 */
[----:B------:R-:W-:-:S00]  /*0730*/  NOP ;  /* 0x0000000000007918 */ /* 0x000fc00000000000 */
[----:B------:R-:W-:-:S00]  /*0740*/  NOP ;  /* 0x0000000000007918 */ /* 0x000fc00000000000 */
[----:B------:R-:W-:-:S00]  /*0750*/  NOP ;  /* 0x0000000000007918 */ /* 0x000fc00000000000 */
[----:B------:R-:W-:-:S00]  /*0760*/  NOP ;  /* 0x0000000000007918 */ /* 0x000fc00000000000 */
[----:B------:R-:W-:-:S00]  /*0770*/  NOP ;  /* 0x0000000000007918 */ /* 0x000fc00000000000 */
.L_x_1:


//--------------------- .nv.global.init           --------------------------
	.section	.nv.global.init,"aw",@progbits
.nv.global.init:
	.type		_$_str,@object
	.size		_$_str,(_$_str_$_2 - _$_str)
_$_str:
        /*0000*/ 	.byte	0x5f, 0x5f, 0x43, 0x55, 0x44, 0x41, 0x5f, 0x46, 0x54, 0x5a, 0x00
	.type		_$_str_$_2,@object
	.size		_$_str_$_2,(.L_1 - _$_str_$_2)
_$_str_$_2:
        /*000b*/ 	.byte	0x5f, 0x5f, 0x43, 0x55, 0x44, 0x41, 0x5f, 0x50, 0x52, 0x45, 0x43, 0x5f, 0x53, 0x51, 0x52, 0x54
        /*001b*/ 	.byte	0x00
.L_1:


//--------------------- .nv.constant0.triton_poi_fused__native_batch_norm_legit_no_training__prelu_kernel_add_24 --------------------------
	.section	.nv.constant0.triton_poi_fused__native_batch_norm_legit_no_training__prelu_kernel_add_24,"a",@progbits
	.sectionflags	@""
	.align	4
.nv.constant0.triton_poi_fused__native_batch_norm_legit_no_training__prelu_kernel_add_24:
	.zero		684
